	.headerflags	@"EF_CUDA_TEXMODE_UNIFIED EF_CUDA_64BIT_ADDRESS EF_CUDA_ACCELERATORS EF_CUDA_SM90 EF_CUDA_VIRTUAL_SM(EF_CUDA_SM90)"
	.elftype	@"ET_EXEC"


//--------------------- .nv.info                  --------------------------
	.section	.nv.info,"",@"SHT_CUDA_INFO"
	.align	4


	//----- nvinfo : EIATTR_REGCOUNT
	.align		4
        /*0000*/ 	.byte	0x04, 0x2f
        /*0002*/ 	.short	(.L_1 - .L_0)
	.align		4
.L_0:
        /*0004*/ 	.word	index@(triton_poi_fused__unsafe_index_add_convolution_15)
        /*0008*/ 	.word	0x00000012


	//----- nvinfo : EIATTR_MIN_STACK_SIZE
	.align		4
.L_1:
        /*000c*/ 	.byte	0x04, 0x12
        /*000e*/ 	.short	(.L_3 - .L_2)
	.align		4
.L_2:
        /*0010*/ 	.word	index@(triton_poi_fused__unsafe_index_add_convolution_15)
        /*0014*/ 	.word	0x00000000


	//----- nvinfo : EIATTR_FRAME_SIZE
	.align		4
.L_3:
        /*0018*/ 	.byte	0x04, 0x11
        /*001a*/ 	.short	(.L_5 - .L_4)
	.align		4
.L_4:
        /*001c*/ 	.word	index@(triton_poi_fused__unsafe_index_add_convolution_15)
        /*0020*/ 	.word	0x00000000


	//----- nvinfo : EIATTR_MIN_STACK_SIZE
	.align		4
.L_5:
        /*0024*/ 	.byte	0x04, 0x12
        /*0026*/ 	.short	(.L_7 - .L_6)
	.align		4
.L_6:
        /*0028*/ 	.word	index@(triton_poi_fused__unsafe_index_add_convolution_15)
        /*002c*/ 	.word	0x00000000
.L_7:


//--------------------- .nv.info.triton_poi_fused__unsafe_index_add_convolution_15 --------------------------
	.section	.nv.info.triton_poi_fused__unsafe_index_add_convolution_15,"",@"SHT_CUDA_INFO"
	.sectionflags	@""
	.align	4


	//----- nvinfo : EIATTR_CUDA_API_VERSION
	.align		4
        /*0000*/ 	.byte	0x04, 0x37
        /*0002*/ 	.short	(.L_9 - .L_8)
.L_8:
        /*0004*/ 	.word	0x0000007c


	//----- nvinfo : EIATTR_KPARAM_INFO
	.align		4
.L_9:
        /*0008*/ 	.byte	0x04, 0x17
        /*000a*/ 	.short	(.L_11 - .L_10)
.L_10:
        /*000c*/ 	.word	0x00000000
        /*0010*/ 	.short	0x0004
        /*0012*/ 	.short	0x0020
        /*0014*/ 	.byte	0x00, 0xf0, 0x11, 0x00


	//----- nvinfo : EIATTR_KPARAM_INFO
	.align		4
.L_11:
        /*0018*/ 	.byte	0x04, 0x17
        /*001a*/ 	.short	(.L_13 - .L_12)
.L_12:
        /*001c*/ 	.word	0x00000000
        /*0020*/ 	.short	0x0003
        /*0022*/ 	.short	0x0018
        /*0024*/ 	.byte	0x00, 0xf4, 0x21, 0x00


	//----- nvinfo : EIATTR_KPARAM_INFO
	.align		4
.L_13:
        /*0028*/ 	.byte	0x04, 0x17
        /*002a*/ 	.short	(.L_15 - .L_14)
.L_14:
        /*002c*/ 	.word	0x00000000
        /*0030*/ 	.short	0x0002
        /*0032*/ 	.short	0x0010
        /*0034*/ 	.byte	0x00, 0xf4, 0x21, 0x00


	//----- nvinfo : EIATTR_KPARAM_INFO
	.align		4
.L_15:
        /*0038*/ 	.byte	0x04, 0x17
        /*003a*/ 	.short	(.L_17 - .L_16)
.L_16:
        /*003c*/ 	.word	0x00000000
        /*0040*/ 	.short	0x0001
        /*0042*/ 	.short	0x0008
        /*0044*/ 	.byte	0x00, 0xf4, 0x21, 0x00


	//----- nvinfo : EIATTR_KPARAM_INFO
	.align		4
.L_17:
        /*0048*/ 	.byte	0x04, 0x17
        /*004a*/ 	.short	(.L_19 - .L_18)
.L_18:
        /*004c*/ 	.word	0x00000000
        /*0050*/ 	.short	0x0000
        /*0052*/ 	.short	0x0000
        /*0054*/ 	.byte	0x00, 0xf4, 0x21, 0x00


	//----- nvinfo : EIATTR_SPARSE_MMA_MASK
	.align		4
.L_19:
        /*0058*/ 	.byte	0x03, 0x50
        /*005a*/ 	.short	0x0000


	//----- nvinfo : EIATTR_MAXREG_COUNT
	.align		4
        /*005c*/ 	.byte	0x03, 0x1b
        /*005e*/ 	.short	0x00ff


	//----- nvinfo : EIATTR_EXIT_INSTR_OFFSETS
	.align		4
        /*0060*/ 	.byte	0x04, 0x1c
        /*0062*/ 	.short	(.L_21 - .L_20)


	//   ....[0]....
.L_20:
        /*0064*/ 	.word	0x00000340


	//----- nvinfo : EIATTR_REQNTID
	.align		4
.L_21:
        /*0068*/ 	.byte	0x04, 0x10
        /*006a*/ 	.short	(.L_23 - .L_22)
.L_22:
        /*006c*/ 	.word	0x00000080
        /*0070*/ 	.word	0x00000001
        /*0074*/ 	.word	0x00000001


	//----- nvinfo : EIATTR_CBANK_PARAM_SIZE
	.align		4
.L_23:
        /*0078*/ 	.byte	0x03, 0x19
        /*007a*/ 	.short	0x0024


	//----- nvinfo : EIATTR_PARAM_CBANK
	.align		4
        /*007c*/ 	.byte	0x04, 0x0a
        /*007e*/ 	.short	(.L_25 - .L_24)
	.align		4
.L_24:
        /*0080*/ 	.word	index@(.nv.constant0.triton_poi_fused__unsafe_index_add_convolution_15)
        /*0084*/ 	.short	0x0210
        /*0086*/ 	.short	0x0024


	//----- nvinfo : EIATTR_SW_WAR
	.align		4
.L_25:
        /*0088*/ 	.byte	0x04, 0x36
        /*008a*/ 	.short	(.L_27 - .L_26)
.L_26:
        /*008c*/ 	.word	0x00000008
.L_27:


//--------------------- .nv.callgraph             --------------------------
	.section	.nv.callgraph,"",@"SHT_CUDA_CALLGRAPH"
	.align	4
	.sectionentsize	8
	.align		4
        /*0000*/ 	.word	0x00000000
	.align		4
        /*0004*/ 	.word	0xffffffff
	.align		4
        /*0008*/ 	.word	0x00000000
	.align		4
        /*000c*/ 	.word	0xfffffffe
	.align		4
        /*0010*/ 	.word	0x00000000
	.align		4
        /*0014*/ 	.word	0xfffffffd
	.align		4
        /*0018*/ 	.word	0x00000000
	.align		4
        /*001c*/ 	.word	0xfffffffc


//--------------------- .text.triton_poi_fused__unsafe_index_add_convolution_15 --------------------------
	.section	.text.triton_poi_fused__unsafe_index_add_convolution_15,"ax",@progbits
	.align	128
        .global         triton_poi_fused__unsafe_index_add_convolution_15
        .type           triton_poi_fused__unsafe_index_add_convolution_15,@function
        .size           triton_poi_fused__unsafe_index_add_convolution_15,(.L_x_1 - triton_poi_fused__unsafe_index_add_convolution_15)
        .other          triton_poi_fused__unsafe_index_add_convolution_15,@"STO_CUDA_ENTRY STV_DEFAULT"
triton_poi_fused__unsafe_index_add_convolution_15:
.text.triton_poi_fused__unsafe_index_add_convolution_15:
[----:B------:R-:W-:Y:S01]  /*0000*/  LDC R1, c[0x0][0x28] ;  /* 0x00000a00ff017b82 */ /* 0x000fe20000000800 */
[----:B------:R-:W1:Y:S07]  /*0010*/  S2R R0, SR_TID.X ;  /* 0x0000000000007919 */ /* 0x000e6e0000002100 */
[----:B------:R-:W2:Y:S01]  /*0020*/  LDC.64 R8, c[0x0][0x218] ;  /* 0x00008600ff087b82 */ /* 0x000ea20000000a00 */
[----:B------:R-:W-:Y:S01]  /*0030*/  ULDC.64 UR4, c[0x0][0x208] ;  /* 0x0000820000047ab9 */ /* 0x000fe20000000a00 */
[----:B------:R-:W-:Y:S01]  /*0040*/  ULDC.64 UR6, c[0x0][0x220] ;  /* 0x0000880000067ab9 */ /* 0x000fe20000000a00 */
[----:B------:R-:W3:Y:S01]  /*0050*/  S2R R11, SR_CTAID.X ;  /* 0x00000000000b7919 */ /* 0x000ee20000002500 */
[----:B-1----:R-:W-:-:S05]  /*0060*/  LOP3.LUT R0, R0, 0x7f, RZ, 0xc0, !PT ;  /* 0x0000007f00007812 */ /* 0x002fca00078ec0ff */
[----:B---3--:R-:W-:-:S05]  /*0070*/  IMAD R0, R11, 0x80, R0 ;  /* 0x000000800b007824 */ /* 0x008fca00078e0200 */
[----:B------:R-:W-:-:S04]  /*0080*/  SHF.R.S32.HI R3, RZ, 0x1f, R0 ;  /* 0x0000001fff037819 */ /* 0x000fc80000011400 */
[----:B------:R-:W-:-:S04]  /*0090*/  LEA.HI R3, R3, R0, RZ, 0x2 ;  /* 0x0000000003037211 */ /* 0x000fc800078f10ff */
[----:B------:R-:W-:Y:S02]  /*00a0*/  SHF.R.S32.HI R2, RZ, 0x2, R3 ;  /* 0x00000002ff027819 */ /* 0x000fe40000011403 */
[----:B------:R-:W-:Y:S02]  /*00b0*/  LOP3.LUT R3, R3, 0xfffffffc, RZ, 0xc0, !PT ;  /* 0xfffffffc03037812 */ /* 0x000fe400078ec0ff */
[----:B------:R-:W-:-:S03]  /*00c0*/  LEA.HI R4, R2, R2, RZ, 0x2 ;  /* 0x0000000202047211 */ /* 0x000fc600078f10ff */
[----:B------:R-:W-:Y:S01]  /*00d0*/  IMAD.IADD R3, R0, 0x1, -R3 ;  /* 0x0000000100037824 */ /* 0x000fe200078e0a03 */
[----:B------:R-:W-:-:S05]  /*00e0*/  LOP3.LUT R5, R4, 0xfffffffc, RZ, 0xc0, !PT ;  /* 0xfffffffc04057812 */ /* 0x000fca00078ec0ff */
[----:B------:R-:W-:-:S04]  /*00f0*/  IMAD.IADD R5, R2, 0x1, -R5 ;  /* 0x0000000102057824 */ /* 0x000fc800078e0a05 */
[--C-:B--2---:R-:W-:Y:S02]  /*0100*/  IMAD.WIDE R6, R5, 0x8, R8.reuse ;  /* 0x0000000805067825 */ /* 0x104fe400078e0208 */
[----:B------:R-:W1:Y:S02]  /*0110*/  LDC.64 R4, c[0x0][0x210] ;  /* 0x00008400ff047b82 */ /* 0x000e640000000a00 */
[----:B------:R-:W-:Y:S02]  /*0120*/  IMAD.WIDE R8, R3, 0x8, R8 ;  /* 0x0000000803087825 */ /* 0x000fe400078e0208 */
[----:B------:R-:W2:Y:S04]  /*0130*/  LDG.E.EL.64 R6, desc[UR4][R6.64] ;  /* 0x0000000406067981 */ /* 0x000ea8000c2e1b00 */
[----:B------:R-:W3:Y:S01]  /*0140*/  LDG.E.EL.64 R8, desc[UR4][R8.64] ;  /* 0x0000000408087981 */ /* 0x000ee2000c2e1b00 */
[----:B------:R-:W-:-:S04]  /*0150*/  SHF.R.S32.HI R3, RZ, 0x18, R11 ;  /* 0x00000018ff037819 */ /* 0x000fc8000001140b */
[----:B------:R-:W-:-:S04]  /*0160*/  SGXT R3, R3, 0x1 ;  /* 0x000000010303781a */ /* 0x000fc80000000200 */
[----:B------:R-:W-:Y:S02]  /*0170*/  LEA.HI R10, R3, R0, RZ, 0x4 ;  /* 0x00000000030a7211 */ /* 0x000fe400078f20ff */
[----:B------:R-:W4:Y:S02]  /*0180*/  LDC.64 R2, c[0x0][0x228] ;  /* 0x00008a00ff027b82 */ /* 0x000f240000000a00 */
[--C-:B------:R-:W-:Y:S02]  /*0190*/  SHF.R.S32.HI R11, RZ, 0x4, R10.reuse ;  /* 0x00000004ff0b7819 */ /* 0x100fe4000001140a */
[----:B------:R-:W-:Y:S01]  /*01a0*/  SHF.R.S32.HI R10, RZ, 0x1f, R10 ;  /* 0x0000001fff0a7819 */ /* 0x000fe2000001140a */
[----:B-1----:R-:W-:-:S03]  /*01b0*/  IMAD.WIDE R4, R0, 0x4, R4 ;  /* 0x0000000400047825 */ /* 0x002fc600078e0204 */
[----:B------:R-:W-:Y:S02]  /*01c0*/  LEA.HI R10, R10, R11, RZ, 0x8 ;  /* 0x0000000b0a0a7211 */ /* 0x000fe400078f40ff */
[----:B------:R-:W5:Y:S02]  /*01d0*/  LDG.E R0, desc[UR4][R4.64] ;  /* 0x0000000404007981 */ /* 0x000f64000c1e1900 */
[----:B------:R-:W-:Y:S02]  /*01e0*/  LOP3.LUT R10, R10, 0xffffff00, RZ, 0xc0, !PT ;  /* 0xffffff000a0a7812 */ /* 0x000fe400078ec0ff */
[----:B--2---:R-:W-:Y:S02]  /*01f0*/  SHF.R.U32.HI R15, RZ, 0x1e, R7 ;  /* 0x0000001eff0f7819 */ /* 0x004fe40000011607 */
[----:B---3--:R-:W-:Y:S02]  /*0200*/  SHF.R.U32.HI R12, RZ, 0x1c, R9 ;  /* 0x0000001cff0c7819 */ /* 0x008fe40000011609 */
[----:B------:R-:W-:-:S02]  /*0210*/  LEA R13, P0, R8, UR6, 0x2 ;  /* 0x00000006080d7c11 */ /* 0x000fc4000f8010ff */
[----:B------:R-:W-:Y:S02]  /*0220*/  LOP3.LUT R15, R15, 0x2, RZ, 0xc0, !PT ;  /* 0x000000020f0f7812 */ /* 0x000fe400078ec0ff */
[----:B------:R-:W-:Y:S02]  /*0230*/  LOP3.LUT R12, R12, 0x8, RZ, 0xc0, !PT ;  /* 0x000000080c0c7812 */ /* 0x000fe400078ec0ff */
[----:B------:R-:W-:Y:S01]  /*0240*/  LEA.HI.X R8, R8, UR7, R9, 0x2, P0 ;  /* 0x0000000708087c11 */ /* 0x000fe200080f1409 */
[C---:B------:R-:W-:Y:S01]  /*0250*/  IMAD.IADD R9, R11.reuse, 0x1, -R10 ;  /* 0x000000010b097824 */ /* 0x040fe200078e0a0a */
[----:B------:R-:W-:Y:S01]  /*0260*/  IADD3 R14, P0, R6, R15, RZ ;  /* 0x0000000f060e7210 */ /* 0x000fe20007f1e0ff */
[----:B------:R-:W-:Y:S01]  /*0270*/  IMAD.SHL.U32 R11, R11, 0x4, RZ ;  /* 0x000000040b0b7824 */ /* 0x000fe200078e00ff */
[----:B------:R-:W-:Y:S01]  /*0280*/  IADD3 R6, P1, R12, R13, RZ ;  /* 0x0000000d0c067210 */ /* 0x000fe20007f3e0ff */
[----:B----4-:R-:W-:-:S04]  /*0290*/  IMAD.WIDE R2, R9, 0x4, R2 ;  /* 0x0000000409027825 */ /* 0x010fc800078e0202 */
[----:B------:R-:W-:Y:S01]  /*02a0*/  IMAD.X R12, RZ, RZ, R7, P0 ;  /* 0x000000ffff0c7224 */ /* 0x000fe200000e0607 */
[C---:B------:R-:W-:Y:S01]  /*02b0*/  LEA R6, P0, R14.reuse, R6, 0x3 ;  /* 0x000000060e067211 */ /* 0x040fe200078018ff */
[----:B------:R-:W-:Y:S01]  /*02c0*/  IMAD.X R7, RZ, RZ, R8, P1 ;  /* 0x000000ffff077224 */ /* 0x000fe200008e0608 */
[----:B------:R-:W5:Y:S04]  /*02d0*/  LDG.E.EL R3, desc[UR4][R2.64] ;  /* 0x0000000402037981 */ /* 0x000f68000c2e1900 */
[----:B------:R-:W-:-:S03]  /*02e0*/  LEA.HI.X R7, R14, R7, R12, 0x3, P0 ;  /* 0x000000070e077211 */ /* 0x000fc600000f1c0c */
[----:B------:R-:W-:-:S06]  /*02f0*/  IMAD.WIDE R6, R11, 0x4, R6 ;  /* 0x000000040b067825 */ /* 0x000fcc00078e0206 */
[----:B------:R-:W2:Y:S01]  /*0300*/  LDG.E.EL R6, desc[UR4][R6.64] ;  /* 0x0000000406067981 */ /* 0x000ea2000c2e1900 */
[----:B-----5:R-:W-:-:S04]  /*0310*/  FADD R9, R0, R3 ;  /* 0x0000000300097221 */ /* 0x020fc80000000000 */
[----:B--2---:R-:W-:-:S05]  /*0320*/  FADD R9, R6, R9 ;  /* 0x0000000906097221 */ /* 0x004fca0000000000 */
[----:B------:R-:W-:Y:S01]  /*0330*/  STG.E desc[UR4][R4.64], R9 ;  /* 0x0000000904007986 */ /* 0x000fe2000c101904 */
[----:B------:R-:W-:Y:S05]  /*0340*/  EXIT ;  /* 0x000000000000794d */ /* 0x000fea0003800000 */
.L_x_0:
[----:B------:R-:W-:-:S00]  /*0350*/  BRA `(.L_x_0) ;  /* 0xfffffffc00fc7947 */ /* 0x000fc0000383ffff */
[----:B------:R-:W-:-:S00]  /*0360*/  NOP ;  /* 0x0000000000007918 */ /* 0x000fc00000000000 */
        /* <DEDUP_REMOVED lines=9> */
.L_x_1:


//--------------------- .nv.constant0.triton_poi_fused__unsafe_index_add_convolution_15 --------------------------
	.section	.nv.constant0.triton_poi_fused__unsafe_index_add_convolution_15,"a",@progbits
	.sectionflags	@""
	.align	4
.nv.constant0.triton_poi_fused__unsafe_index_add_convolution_15:
	.zero		564
